	.headerflags	@"EF_CUDA_TEXMODE_UNIFIED EF_CUDA_64BIT_ADDRESS EF_CUDA_SM89 EF_CUDA_VIRTUAL_SM(EF_CUDA_SM89)"
	.elftype	@"ET_EXEC"


//--------------------- .nv.info                  --------------------------
	.section	.nv.info,"",@"SHT_CUDA_INFO"
	.align	4


	//----- nvinfo : EIATTR_REGCOUNT
	.align		4
        /*0000*/ 	.byte	0x04, 0x2f
        /*0002*/ 	.short	(.L_2 - .L_1)
	.align		4
.L_1:
        /*0004*/ 	.word	index@(triton__0d1d2d3d4d5d6d7de8de)
        /*0008*/ 	.word	0x00000028


	//----- nvinfo : EIATTR_MAX_STACK_SIZE
	.align		4
.L_2:
        /*000c*/ 	.byte	0x04, 0x23
        /*000e*/ 	.short	(.L_4 - .L_3)
	.align		4
.L_3:
        /*0010*/ 	.word	index@(triton__0d1d2d3d4d5d6d7de8de)
        /*0014*/ 	.word	0x00000000


	//----- nvinfo : EIATTR_MIN_STACK_SIZE
	.align		4
.L_4:
        /*0018*/ 	.byte	0x04, 0x12
        /*001a*/ 	.short	(.L_6 - .L_5)
	.align		4
.L_5:
        /*001c*/ 	.word	index@(triton__0d1d2d3d4d5d6d7de8de)
        /*0020*/ 	.word	0x00000000


	//----- nvinfo : EIATTR_FRAME_SIZE
	.align		4
.L_6:
        /*0024*/ 	.byte	0x04, 0x11
        /*0026*/ 	.short	(.L_8 - .L_7)
	.align		4
.L_7:
        /*0028*/ 	.word	index@(triton__0d1d2d3d4d5d6d7de8de)
        /*002c*/ 	.word	0x00000000
.L_8:


//--------------------- .nv.info.triton__0d1d2d3d4d5d6d7de8de --------------------------
	.section	.nv.info.triton__0d1d2d3d4d5d6d7de8de,"",@"SHT_CUDA_INFO"
	.align	4


	//----- nvinfo : EIATTR_CUDA_API_VERSION
	.align		4
        /*0000*/ 	.byte	0x04, 0x37
        /*0002*/ 	.short	(.L_10 - .L_9)
.L_9:
        /*0004*/ 	.word	0x0000007b


	//----- nvinfo : EIATTR_PARAM_CBANK
	.align		4
.L_10:
        /*0008*/ 	.byte	0x04, 0x0a
        /*000a*/ 	.short	(.L_12 - .L_11)
	.align		4
.L_11:
        /*000c*/ 	.word	index@(.nv.constant0.triton__0d1d2d3d4d5d6d7de8de)
        /*0010*/ 	.short	0x0160
        /*0012*/ 	.short	0x0040


	//----- nvinfo : EIATTR_CBANK_PARAM_SIZE
	.align		4
.L_12:
        /*0014*/ 	.byte	0x03, 0x19
        /*0016*/ 	.short	0x0040


	//----- nvinfo : EIATTR_KPARAM_INFO
	.align		4
        /*0018*/ 	.byte	0x04, 0x17
        /*001a*/ 	.short	(.L_14 - .L_13)
.L_13:
        /*001c*/ 	.word	0x00000000
        /*0020*/ 	.short	0x0008
        /*0022*/ 	.short	0x003c
        /*0024*/ 	.byte	0x00, 0xf0, 0x11, 0x00


	//----- nvinfo : EIATTR_KPARAM_INFO
	.align		4
.L_14:
        /*0028*/ 	.byte	0x04, 0x17
        /*002a*/ 	.short	(.L_16 - .L_15)
.L_15:
        /*002c*/ 	.word	0x00000000
        /*0030*/ 	.short	0x0007
        /*0032*/ 	.short	0x0038
        /*0034*/ 	.byte	0x00, 0xf0, 0x11, 0x00


	//----- nvinfo : EIATTR_KPARAM_INFO
	.align		4
.L_16:
        /*0038*/ 	.byte	0x04, 0x17
        /*003a*/ 	.short	(.L_18 - .L_17)
.L_17:
        /*003c*/ 	.word	0x00000000
        /*0040*/ 	.short	0x0006
        /*0042*/ 	.short	0x0030
        /*0044*/ 	.byte	0x00, 0xf0, 0x21, 0x00


	//----- nvinfo : EIATTR_KPARAM_INFO
	.align		4
.L_18:
        /*0048*/ 	.byte	0x04, 0x17
        /*004a*/ 	.short	(.L_20 - .L_19)
.L_19:
        /*004c*/ 	.word	0x00000000
        /*0050*/ 	.short	0x0005
        /*0052*/ 	.short	0x0028
        /*0054*/ 	.byte	0x00, 0xf0, 0x21, 0x00


	//----- nvinfo : EIATTR_KPARAM_INFO
	.align		4
.L_20:
        /*0058*/ 	.byte	0x04, 0x17
        /*005a*/ 	.short	(.L_22 - .L_21)
.L_21:
        /*005c*/ 	.word	0x00000000
        /*0060*/ 	.short	0x0004
        /*0062*/ 	.short	0x0020
        /*0064*/ 	.byte	0x00, 0xf0, 0x21, 0x00


	//----- nvinfo : EIATTR_KPARAM_INFO
	.align		4
.L_22:
        /*0068*/ 	.byte	0x04, 0x17
        /*006a*/ 	.short	(.L_24 - .L_23)
.L_23:
        /*006c*/ 	.word	0x00000000
        /*0070*/ 	.short	0x0003
        /*0072*/ 	.short	0x0018
        /*0074*/ 	.byte	0x00, 0xf0, 0x21, 0x00


	//----- nvinfo : EIATTR_KPARAM_INFO
	.align		4
.L_24:
        /*0078*/ 	.byte	0x04, 0x17
        /*007a*/ 	.short	(.L_26 - .L_25)
.L_25:
        /*007c*/ 	.word	0x00000000
        /*0080*/ 	.short	0x0002
        /*0082*/ 	.short	0x0010
        /*0084*/ 	.byte	0x00, 0xf0, 0x21, 0x00


	//----- nvinfo : EIATTR_KPARAM_INFO
	.align		4
.L_26:
        /*0088*/ 	.byte	0x04, 0x17
        /*008a*/ 	.short	(.L_28 - .L_27)
.L_27:
        /*008c*/ 	.word	0x00000000
        /*0090*/ 	.short	0x0001
        /*0092*/ 	.short	0x0008
        /*0094*/ 	.byte	0x00, 0xf0, 0x21, 0x00


	//----- nvinfo : EIATTR_KPARAM_INFO
	.align		4
.L_28:
        /*0098*/ 	.byte	0x04, 0x17
        /*009a*/ 	.short	(.L_30 - .L_29)
.L_29:
        /*009c*/ 	.word	0x00000000
        /*00a0*/ 	.short	0x0000
        /*00a2*/ 	.short	0x0000
        /*00a4*/ 	.byte	0x00, 0xf0, 0x21, 0x00


	//----- nvinfo : EIATTR_MAXREG_COUNT
	.align		4
.L_30:
        /*00a8*/ 	.byte	0x03, 0x1b
        /*00aa*/ 	.short	0x00ff


	//----- nvinfo : EIATTR_COOP_GROUP_MASK_REGIDS
	.align		4
        /*00ac*/ 	.byte	0x04, 0x29
        /*00ae*/ 	.short	(.L_32 - .L_31)


	//   ....[0]....
.L_31:
        /*00b0*/ 	.word	0xffffffff


	//   ....[1]....
        /*00b4*/ 	.word	0xffffffff


	//   ....[2]....
        /*00b8*/ 	.word	0xffffffff


	//   ....[3]....
        /*00bc*/ 	.word	0xffffffff


	//   ....[4]....
        /*00c0*/ 	.word	0xffffffff


	//   ....[5]....
        /*00c4*/ 	.word	0xffffffff


	//   ....[6]....
        /*00c8*/ 	.word	0xffffffff


	//   ....[7]....
        /*00cc*/ 	.word	0xffffffff


	//   ....[8]....
        /*00d0*/ 	.word	0xffffffff


	//   ....[9]....
        /*00d4*/ 	.word	0xffffffff


	//   ....[10]....
        /*00d8*/ 	.word	0xffffffff


	//   ....[11]....
        /*00dc*/ 	.word	0xffffffff


	//   ....[12]....
        /*00e0*/ 	.word	0xffffffff


	//   ....[13]....
        /*00e4*/ 	.word	0xffffffff


	//   ....[14]....
        /*00e8*/ 	.word	0xffffffff


	//   ....[15]....
        /*00ec*/ 	.word	0xffffffff


	//----- nvinfo : EIATTR_COOP_GROUP_INSTR_OFFSETS
	.align		4
.L_32:
        /*00f0*/ 	.byte	0x04, 0x28
        /*00f2*/ 	.short	(.L_34 - .L_33)


	//   ....[0]....
.L_33:
        /*00f4*/ 	.word	0x000005a0


	//   ....[1]....
        /*00f8*/ 	.word	0x000005c0


	//   ....[2]....
        /*00fc*/ 	.word	0x000005e0


	//   ....[3]....
        /*0100*/ 	.word	0x00000600


	//   ....[4]....
        /*0104*/ 	.word	0x00000620


	//   ....[5]....
        /*0108*/ 	.word	0x00000680


	//   ....[6]....
        /*010c*/ 	.word	0x000006a0


	//   ....[7]....
        /*0110*/ 	.word	0x000006c0


	//   ....[8]....
        /*0114*/ 	.word	0x00000fa0


	//   ....[9]....
        /*0118*/ 	.word	0x00000fc0


	//   ....[10]....
        /*011c*/ 	.word	0x00000fe0


	//   ....[11]....
        /*0120*/ 	.word	0x00001000


	//   ....[12]....
        /*0124*/ 	.word	0x00001020


	//   ....[13]....
        /*0128*/ 	.word	0x00001080


	//   ....[14]....
        /*012c*/ 	.word	0x000010a0


	//   ....[15]....
        /*0130*/ 	.word	0x000010c0


	//----- nvinfo : EIATTR_EXIT_INSTR_OFFSETS
	.align		4
.L_34:
        /*0134*/ 	.byte	0x04, 0x1c
        /*0136*/ 	.short	(.L_36 - .L_35)


	//   ....[0]....
.L_35:
        /*0138*/ 	.word	0x00001a00


	//----- nvinfo : EIATTR_MAX_THREADS
	.align		4
.L_36:
        /*013c*/ 	.byte	0x04, 0x05
        /*013e*/ 	.short	(.L_38 - .L_37)
.L_37:
        /*0140*/ 	.word	0x00000100
        /*0144*/ 	.word	0x00000001
        /*0148*/ 	.word	0x00000001
.L_38:


//--------------------- .nv.rel.action            --------------------------
	.section	.nv.rel.action,"",@"SHT_CUDA_RELOCINFO"
	.align	8
	.sectionentsize	8
        /*0000*/ 	.byte	0x73, 0x00, 0x00, 0x00, 0x00, 0x00, 0x00, 0x00, 0x00, 0x00, 0x00, 0x11, 0x25, 0x00, 0x05, 0x36


//--------------------- .nv.constant0.triton__0d1d2d3d4d5d6d7de8de --------------------------
	.section	.nv.constant0.triton__0d1d2d3d4d5d6d7de8de,"a",@progbits
	.align	4
.nv.constant0.triton__0d1d2d3d4d5d6d7de8de:
	.zero		416


//--------------------- .text.triton__0d1d2d3d4d5d6d7de8de --------------------------
	.section	.text.triton__0d1d2d3d4d5d6d7de8de,"ax",@progbits
	.sectionflags	@"SHF_BARRIERS=1"
	.sectioninfo	@"SHI_REGISTERS=40"
	.align	128
        .global         triton__0d1d2d3d4d5d6d7de8de
        .type           triton__0d1d2d3d4d5d6d7de8de,@function
        .size           triton__0d1d2d3d4d5d6d7de8de,(.L_x_3 - triton__0d1d2d3d4d5d6d7de8de)
        .other          triton__0d1d2d3d4d5d6d7de8de,@"STO_CUDA_ENTRY STV_DEFAULT"
triton__0d1d2d3d4d5d6d7de8de:
.text.triton__0d1d2d3d4d5d6d7de8de:
[----:B------:R-:W-:-:S02]  /*0000*/  MOV R1, c[0x0][0x28] ;  /* 0x00000a0000017a02 */ /* 0x000fc40000000f00 */
[----:B------:R-:W0:Y:S01]  /*0010*/  S2R R2, SR_TID.X ;  /* 0x0000000000027919 */ /* 0x000e220000002100 */
[----:B------:R-:W-:Y:S01]  /*0020*/  MOV R7, 0x2 ;  /* 0x0000000200077802 */ /* 0x000fe20000000f00 */
[----:B------:R-:W-:Y:S01]  /*0030*/  CS2R R8, SRZ ;  /* 0x0000000000087805 */ /* 0x000fe2000001ff00 */
[----:B------:R-:W-:Y:S01]  /*0040*/  CS2R R10, SRZ ;  /* 0x00000000000a7805 */ /* 0x000fe2000001ff00 */
[----:B------:R-:W1:Y:S01]  /*0050*/  S2R R0, SR_CTAID.X ;  /* 0x0000000000007919 */ /* 0x000e620000002500 */
[----:B------:R-:W-:Y:S01]  /*0060*/  ULDC.64 UR6, c[0x0][0x118] ;  /* 0x0000460000067ab9 */ /* 0x000fe20000000a00 */
[----:B0-----:R-:W-:-:S04]  /*0070*/  LOP3.LUT R19, R2, 0xff, RZ, 0xc0, !PT ;  /* 0x000000ff02137812 */ /* 0x001fc800078ec0ff */
[----:B------:R-:W-:-:S04]  /*0080*/  SHF.L.U32 R33, R19, 0x3, RZ ;  /* 0x0000000313217819 */ /* 0x000fc800000006ff */
[----:B------:R-:W-:Y:S01]  /*0090*/  IADD3 R4, R33, 0x800, RZ ;  /* 0x0000080021047810 */ /* 0x000fe20007ffe0ff */
[----:B-1----:R-:W-:-:S03]  /*00a0*/  IMAD R6, R0, 0x900, R33 ;  /* 0x0000090000067824 */ /* 0x002fc600078e0221 */
[----:B------:R-:W-:Y:S02]  /*00b0*/  ISETP.GE.U32.AND P0, PT, R4, 0x900, PT ;  /* 0x000009000400780c */ /* 0x000fe40003f06070 */
[----:B------:R-:W-:-:S05]  /*00c0*/  IADD3 R12, R6, 0x800, RZ ;  /* 0x00000800060c7810 */ /* 0x000fca0007ffe0ff */
[----:B------:R-:W-:-:S04]  /*00d0*/  IMAD.WIDE R12, R12, R7, c[0x0][0x160] ;  /* 0x000058000c0c7625 */ /* 0x000fc800078e0207 */
[----:B------:R-:W-:Y:S02]  /*00e0*/  IMAD.WIDE R6, R6, R7, c[0x0][0x160] ;  /* 0x0000580006067625 */ /* 0x000fe400078e0207 */
[----:B------:R-:W2:Y:S04]  /*00f0*/  @!P0 LDG.E.EL.128 R8, [R12.64] ;  /* 0x000000060c088981 */ /* 0x000ea8000c2e1d00 */
[----:B------:R-:W3:Y:S01]  /*0100*/  LDG.E.EL.128 R4, [R6.64] ;  /* 0x0000000606047981 */ /* 0x000ee2000c2e1d00 */
[C---:B------:R-:W-:Y:S01]  /*0110*/  LOP3.LUT P1, RZ, R2.reuse, 0x1f, RZ, 0xc0, !PT ;  /* 0x0000001f02ff7812 */ /* 0x040fe2000782c0ff */
[----:B------:R-:W-:Y:S01]  /*0120*/  CS2R R24, SRZ ;  /* 0x0000000000187805 */ /* 0x000fe2000001ff00 */
[----:B------:R-:W-:Y:S01]  /*0130*/  ISETP.GE.AND P2, PT, R2, 0x8, PT ;  /* 0x000000080200780c */ /* 0x000fe20003f46270 */
[----:B------:R-:W-:Y:S01]  /*0140*/  CS2R R26, SRZ ;  /* 0x00000000001a7805 */ /* 0x000fe2000001ff00 */
[----:B------:R-:W-:Y:S01]  /*0150*/  ISETP.NE.AND P3, PT, R19, RZ, PT ;  /* 0x000000ff1300720c */ /* 0x000fe20003f65270 */
[----:B------:R-:W-:Y:S01]  /*0160*/  CS2R R30, SRZ ;  /* 0x00000000001e7805 */ /* 0x000fe2000001ff00 */
[----:B------:R-:W-:Y:S01]  /*0170*/  MOV R32, RZ ;  /* 0x000000ff00207202 */ /* 0x000fe20000000f00 */
[----:B------:R-:W-:Y:S01]  /*0180*/  UPLOP3.LUT UP0, UPT, UPT, UPT, UPT, 0x80, 0x0 ;  /* 0x000000000000789c */ /* 0x000fe20003f0f070 */
[----:B------:R-:W-:Y:S01]  /*0190*/  MOV R36, RZ ;  /* 0x000000ff00247202 */ /* 0x000fe20000000f00 */
[----:B------:R-:W-:Y:S01]  /*01a0*/  UMOV UR4, URZ ;  /* 0x0000003f00047c82 */ /* 0x000fe20008000000 */
[----:B--2---:R-:W-:-:S02]  /*01b0*/  SEL R16, R8, RZ, !P0 ;  /* 0x000000ff08107207 */ /* 0x004fc40004000000 */
[----:B------:R-:W-:Y:S02]  /*01c0*/  SEL R17, R9, RZ, !P0 ;  /* 0x000000ff09117207 */ /* 0x000fe40004000000 */
[C---:B------:R-:W-:Y:S02]  /*01d0*/  PRMT R18, R16.reuse, 0x7632, R18 ;  /* 0x0000763210127816 */ /* 0x040fe40000000012 */
[----:B------:R-:W-:Y:S02]  /*01e0*/  SHF.L.U32 R16, R16, 0x10, RZ ;  /* 0x0000001010107819 */ /* 0x000fe400000006ff */
[----:B------:R-:W-:Y:S02]  /*01f0*/  SHF.L.U32 R18, R18, 0x10, RZ ;  /* 0x0000001012127819 */ /* 0x000fe400000006ff */
[----:B---3--:R-:W-:Y:S01]  /*0200*/  PRMT R9, R4, 0x7632, R9 ;  /* 0x0000763204097816 */ /* 0x008fe20000000009 */
[----:B------:R-:W-:Y:S01]  /*0210*/  FMUL R16, R16, R16 ;  /* 0x0000001010107220 */ /* 0x000fe20000400000 */
[C---:B------:R-:W-:Y:S01]  /*0220*/  PRMT R12, R17.reuse, 0x7632, R12 ;  /* 0x00007632110c7816 */ /* 0x040fe2000000000c */
[----:B------:R-:W-:Y:S01]  /*0230*/  FMUL R18, R18, R18 ;  /* 0x0000001212127220 */ /* 0x000fe20000400000 */
[----:B------:R-:W-:Y:S01]  /*0240*/  IMAD.U32 R17, R17, 0x10000, RZ ;  /* 0x0001000011117824 */ /* 0x000fe200078e00ff */
[----:B------:R-:W-:-:S02]  /*0250*/  SHF.L.U32 R9, R9, 0x10, RZ ;  /* 0x0000001009097819 */ /* 0x000fc400000006ff */
[----:B------:R-:W-:Y:S01]  /*0260*/  SEL R10, R10, RZ, !P0 ;  /* 0x000000ff0a0a7207 */ /* 0x000fe20004000000 */
[----:B------:R-:W-:Y:S01]  /*0270*/  FMUL R17, R17, R17 ;  /* 0x0000001111117220 */ /* 0x000fe20000400000 */
[----:B------:R-:W-:Y:S02]  /*0280*/  FSEL R18, R18, -RZ, !P0 ;  /* 0x800000ff12127208 */ /* 0x000fe40004000000 */
[----:B------:R-:W-:Y:S02]  /*0290*/  SHF.L.U32 R12, R12, 0x10, RZ ;  /* 0x000000100c0c7819 */ /* 0x000fe400000006ff */
[----:B------:R-:W-:Y:S01]  /*02a0*/  SHF.L.U32 R15, R4, 0x10, RZ ;  /* 0x00000010040f7819 */ /* 0x000fe200000006ff */
[----:B------:R-:W-:Y:S01]  /*02b0*/  FFMA R13, R9, R9, R18 ;  /* 0x00000009090d7223 */ /* 0x000fe20000000012 */
[----:B------:R-:W-:Y:S01]  /*02c0*/  FSEL R16, R16, -RZ, !P0 ;  /* 0x800000ff10107208 */ /* 0x000fe20004000000 */
[----:B------:R-:W-:Y:S01]  /*02d0*/  FMUL R12, R12, R12 ;  /* 0x0000000c0c0c7220 */ /* 0x000fe20000400000 */
[----:B------:R-:W-:-:S02]  /*02e0*/  PRMT R9, R10, 0x7632, R9 ;  /* 0x000076320a097816 */ /* 0x000fc40000000009 */
[----:B------:R-:W-:Y:S01]  /*02f0*/  SHF.L.U32 R10, R10, 0x10, RZ ;  /* 0x000000100a0a7819 */ /* 0x000fe200000006ff */
[----:B------:R-:W-:Y:S01]  /*0300*/  FFMA R16, R15, R15, R16 ;  /* 0x0000000f0f107223 */ /* 0x000fe20000000010 */
[C---:B------:R-:W-:Y:S02]  /*0310*/  PRMT R14, R5.reuse, 0x7632, R14 ;  /* 0x00007632050e7816 */ /* 0x040fe4000000000e */
[----:B------:R-:W-:Y:S01]  /*0320*/  SHF.L.U32 R8, R5, 0x10, RZ ;  /* 0x0000001005087819 */ /* 0x000fe200000006ff */
[----:B------:R-:W-:Y:S01]  /*0330*/  FMUL R10, R10, R10 ;  /* 0x0000000a0a0a7220 */ /* 0x000fe20000400000 */
[----:B------:R-:W-:Y:S01]  /*0340*/  FSEL R17, R17, -RZ, !P0 ;  /* 0x800000ff11117208 */ /* 0x000fe20004000000 */
[----:B------:R-:W-:Y:S01]  /*0350*/  FADD R16, R16, R13 ;  /* 0x0000000d10107221 */ /* 0x000fe20000000000 */
[----:B------:R-:W-:Y:S02]  /*0360*/  SEL R11, R11, RZ, !P0 ;  /* 0x000000ff0b0b7207 */ /* 0x000fe40004000000 */
[----:B------:R-:W-:Y:S01]  /*0370*/  SHF.L.U32 R9, R9, 0x10, RZ ;  /* 0x0000001009097819 */ /* 0x000fe200000006ff */
[----:B------:R-:W-:Y:S01]  /*0380*/  FFMA R17, R8, R8, R17 ;  /* 0x0000000808117223 */ /* 0x000fe20000000011 */
[----:B------:R-:W-:-:S02]  /*0390*/  SHF.L.U32 R14, R14, 0x10, RZ ;  /* 0x000000100e0e7819 */ /* 0x000fc400000006ff */
[----:B------:R-:W-:Y:S01]  /*03a0*/  FSEL R15, R12, -RZ, !P0 ;  /* 0x800000ff0c0f7208 */ /* 0x000fe20004000000 */
[----:B------:R-:W-:Y:S01]  /*03b0*/  FMUL R9, R9, R9 ;  /* 0x0000000909097220 */ /* 0x000fe20000400000 */
[C---:B------:R-:W-:Y:S01]  /*03c0*/  PRMT R8, R11.reuse, 0x7632, R8 ;  /* 0x000076320b087816 */ /* 0x040fe20000000008 */
[----:B------:R-:W-:Y:S01]  /*03d0*/  IMAD.U32 R11, R11, 0x10000, RZ ;  /* 0x000100000b0b7824 */ /* 0x000fe200078e00ff */
[----:B------:R-:W-:Y:S01]  /*03e0*/  PRMT R4, R6, 0x7632, R4 ;  /* 0x0000763206047816 */ /* 0x000fe20000000004 */
[----:B------:R-:W-:Y:S01]  /*03f0*/  FFMA R15, R14, R14, R15 ;  /* 0x0000000e0e0f7223 */ /* 0x000fe2000000000f */
[----:B------:R-:W-:Y:S01]  /*0400*/  SHF.L.U32 R6, R6, 0x10, RZ ;  /* 0x0000001006067819 */ /* 0x000fe200000006ff */
[----:B------:R-:W-:Y:S01]  /*0410*/  FADD R16, R17, R16 ;  /* 0x0000001011107221 */ /* 0x000fe20000000000 */
[----:B------:R-:W-:Y:S01]  /*0420*/  FSEL R13, R10, -RZ, !P0 ;  /* 0x800000ff0a0d7208 */ /* 0x000fe20004000000 */
[----:B------:R-:W-:Y:S01]  /*0430*/  FMUL R11, R11, R11 ;  /* 0x0000000b0b0b7220 */ /* 0x000fe20000400000 */
[----:B------:R-:W-:Y:S01]  /*0440*/  SHF.L.U32 R8, R8, 0x10, RZ ;  /* 0x0000001008087819 */ /* 0x000fe200000006ff */
[----:B------:R-:W-:Y:S01]  /*0450*/  FADD R16, R15, R16 ;  /* 0x000000100f107221 */ /* 0x000fe20000000000 */
[----:B------:R-:W-:Y:S01]  /*0460*/  SHF.L.U32 R4, R4, 0x10, RZ ;  /* 0x0000001004047819 */ /* 0x000fe200000006ff */
[----:B------:R-:W-:Y:S01]  /*0470*/  FFMA R13, R6, R6, R13 ;  /* 0x00000006060d7223 */ /* 0x000fe2000000000d */
[----:B------:R-:W-:Y:S01]  /*0480*/  FSEL R9, R9, -RZ, !P0 ;  /* 0x800000ff09097208 */ /* 0x000fe20004000000 */
[----:B------:R-:W-:Y:S01]  /*0490*/  FMUL R8, R8, R8 ;  /* 0x0000000808087220 */ /* 0x000fe20000400000 */
[----:B------:R-:W-:Y:S01]  /*04a0*/  PRMT R5, R7, 0x7632, R5 ;  /* 0x0000763207057816 */ /* 0x000fe20000000005 */
[----:B------:R-:W-:Y:S01]  /*04b0*/  FADD R16, R13, R16 ;  /* 0x000000100d107221 */ /* 0x000fe20000000000 */
[----:B------:R-:W-:Y:S01]  /*04c0*/  SHF.L.U32 R7, R7, 0x10, RZ ;  /* 0x0000001007077819 */ /* 0x000fe200000006ff */
[----:B------:R-:W-:Y:S01]  /*04d0*/  FFMA R9, R4, R4, R9 ;  /* 0x0000000404097223 */ /* 0x000fe20000000009 */
[----:B------:R-:W-:-:S02]  /*04e0*/  FSEL R6, R11, -RZ, !P0 ;  /* 0x800000ff0b067208 */ /* 0x000fc40004000000 */
[----:B------:R-:W-:Y:S01]  /*04f0*/  SHF.L.U32 R5, R5, 0x10, RZ ;  /* 0x0000001005057819 */ /* 0x000fe200000006ff */
[----:B------:R-:W-:Y:S01]  /*0500*/  FADD R9, R9, R16 ;  /* 0x0000001009097221 */ /* 0x000fe20000000000 */
[----:B------:R-:W-:Y:S01]  /*0510*/  FSEL R8, R8, -RZ, !P0 ;  /* 0x800000ff08087208 */ /* 0x000fe20004000000 */
[----:B------:R-:W-:Y:S01]  /*0520*/  FFMA R6, R7, R7, R6 ;  /* 0x0000000707067223 */ /* 0x000fe20000000006 */
[----:B------:R-:W-:Y:S02]  /*0530*/  SHF.R.U32.HI R10, RZ, 0x3, R2 ;  /* 0x00000003ff0a7819 */ /* 0x000fe40000011602 */
[----:B------:R-:W-:Y:S01]  /*0540*/  LOP3.LUT P0, RZ, R2, 0x7, RZ, 0xc0, !PT ;  /* 0x0000000702ff7812 */ /* 0x000fe2000780c0ff */
[----:B------:R-:W-:Y:S01]  /*0550*/  FFMA R8, R5, R5, R8 ;  /* 0x0000000505087223 */ /* 0x000fe20000000008 */
[----:B------:R-:W-:Y:S01]  /*0560*/  FADD R9, R6, R9 ;  /* 0x0000000906097221 */ /* 0x000fe20000000000 */
[----:B------:R-:W-:Y:S02]  /*0570*/  LOP3.LUT R10, R10, 0x1c, RZ, 0xc0, !PT ;  /* 0x0000001c0a0a7812 */ /* 0x000fe400078ec0ff */
[----:B------:R-:W-:Y:S01]  /*0580*/  ISETP.LT.AND P0, PT, R2, 0x8, !P0 ;  /* 0x000000080200780c */ /* 0x000fe20004701270 */
[----:B------:R-:W-:-:S05]  /*0590*/  FADD R8, R8, R9 ;  /* 0x0000000908087221 */ /* 0x000fca0000000000 */
[----:B------:R-:W0:Y:S02]  /*05a0*/  SHFL.BFLY PT, R5, R8, 0x10, 0x1f ;  /* 0x0e001f0008057f89 */ /* 0x000e2400000e0000 */
[----:B0-----:R-:W-:-:S05]  /*05b0*/  FADD R5, R8, R5 ;  /* 0x0000000508057221 */ /* 0x001fca0000000000 */
        /* <DEDUP_REMOVED lines=8> */
[----:B------:R-:W-:Y:S04]  /*0640*/  @!P1 STS [R10], R9 ;  /* 0x000000090a009388 */ /* 0x000fe80000000800 */
[----:B------:R-:W-:Y:S06]  /*0650*/  BAR.SYNC 0x0 ;  /* 0x0000000000007b1d */ /* 0x000fec0000000000 */
[----:B------:R-:W0:Y:S01]  /*0660*/  @!P2 LDS R3, [R2.X4] ;  /* 0x000000000203a984 */ /* 0x000e220000004800 */
[----:B------:R-:W-:-:S03]  /*0670*/  MOV R9, 0x39e38e39 ;  /* 0x39e38e3900097802 */ /* 0x000fc60000000f00 */
[----:B0-----:R-:W0:Y:S02]  /*0680*/  SHFL.BFLY PT, R4, R3, 0x4, 0x1f ;  /* 0x0c801f0003047f89 */ /* 0x001e2400000e0000 */
[----:B0-----:R-:W-:-:S05]  /*0690*/  FADD R4, R3, R4 ;  /* 0x0000000403047221 */ /* 0x001fca0000000000 */
[----:B------:R-:W0:Y:S02]  /*06a0*/  SHFL.BFLY PT, R5, R4, 0x2, 0x1f ;  /* 0x0c401f0004057f89 */ /* 0x000e2400000e0000 */
[----:B0-----:R-:W-:-:S05]  /*06b0*/  FADD R5, R4, R5 ;  /* 0x0000000504057221 */ /* 0x001fca0000000000 */
[----:B------:R-:W0:Y:S02]  /*06c0*/  SHFL.BFLY PT, R6, R5, 0x1, 0x1f ;  /* 0x0c201f0005067f89 */ /* 0x000e2400000e0000 */
[----:B0-----:R-:W-:Y:S01]  /*06d0*/  FADD R7, R5, R6 ;  /* 0x0000000605077221 */ /* 0x001fe20000000000 */
[----:B------:R-:W-:-:S04]  /*06e0*/  MOV R5, 0x4 ;  /* 0x0000000400057802 */ /* 0x000fc80000000f00 */
[----:B------:R-:W-:Y:S01]  /*06f0*/  @P0 STS [R2.X4], R7 ;  /* 0x0000000702000388 */ /* 0x000fe20000004800 */
[----:B------:R-:W-:-:S03]  /*0700*/  IMAD.WIDE R4, R0, R5, c[0x0][0x180] ;  /* 0x0000600000047625 */ /* 0x000fc600078e0205 */
[----:B------:R-:W-:Y:S06]  /*0710*/  BAR.SYNC 0x0 ;  /* 0x0000000000007b1d */ /* 0x000fec0000000000 */
[----:B------:R-:W0:Y:S04]  /*0720*/  LDS R6, [RZ] ;  /* 0x00000000ff067984 */ /* 0x000e280000000800 */
[----:B------:R-:W-:Y:S06]  /*0730*/  BAR.SYNC 0x0 ;  /* 0x0000000000007b1d */ /* 0x000fec0000000000 */
[----:B0-----:R-:W-:Y:S01]  /*0740*/  STS [RZ], R6 ;  /* 0x00000006ff007388 */ /* 0x001fe20000000800 */
[----:B------:R-:W-:-:S03]  /*0750*/  FFMA R2, R6, R9, 9.9999997473787516356e-06 ;  /* 0x3727c5ac06027423 */ /* 0x000fc60000000009 */
[----:B------:R-:W-:Y:S06]  /*0760*/  BAR.SYNC 0x0 ;  /* 0x0000000000007b1d */ /* 0x000fec0000000000 */
[----:B------:R-:W0:Y:S01]  /*0770*/  LDS R3, [RZ] ;  /* 0x00000000ff037984 */ /* 0x000e220000000800 */
[----:B------:R-:W1:Y:S03]  /*0780*/  MUFU.RSQ R2, R2 ;  /* 0x0000000200027308 */ /* 0x000e660000001400 */
[----:B0-----:R0:W-:Y:S02]  /*0790*/  @!P3 STG.E [R4.64], R3 ;  /* 0x000000030400b986 */ /* 0x0011e4000c101906 */
[----:B01----:R-:W-:-:S03]  /*07a0*/  IADD3 R3, R33, 0x4, RZ ;  /* 0x0000000421037810 */ /* 0x003fc60007ffe0ff */
.L_x_0:
[C---:B------:R-:W-:Y:S01]  /*07b0*/  LOP3.LUT R34, R33.reuse, UR4, RZ, 0xfc, !PT ;  /* 0x0000000421227c12 */ /* 0x040fe2000f8efcff */
[----:B------:R-:W-:Y:S01]  /*07c0*/  IMAD.MOV.U32 R17, RZ, RZ, 0x2 ;  /* 0x00000002ff117424 */ /* 0x000fe200078e00ff */
[----:B------:R-:W-:Y:S01]  /*07d0*/  IADD3 R8, P4, R33, UR4, RZ ;  /* 0x0000000421087c10 */ /* 0x000fe2000ff9e0ff */
[----:B------:R-:W-:Y:S01]  /*07e0*/  CS2R R4, SRZ ;  /* 0x0000000000047805 */ /* 0x000fe2000001ff00 */
[----:B------:R-:W-:Y:S01]  /*07f0*/  ISETP.GE.U32.AND P3, PT, R34, 0x900, PT ;  /* 0x000009002200780c */ /* 0x000fe20003f66070 */
[----:B------:R-:W-:Y:S01]  /*0800*/  IMAD R28, R0, 0x900, R34 ;  /* 0x00000900001c7824 */ /* 0x000fe200078e0222 */
[----:B------:R-:W-:Y:S01]  /*0810*/  IADD3.X R9, RZ, RZ, RZ, P4, !PT ;  /* 0x000000ffff097210 */ /* 0x000fe200027fe4ff */
[----:B------:R-:W-:Y:S01]  /*0820*/  CS2R R6, SRZ ;  /* 0x0000000000067805 */ /* 0x000fe2000001ff00 */
[----:B------:R-:W-:Y:S01]  /*0830*/  LEA R22, P4, R8, c[0x0][0x168], 0x2 ;  /* 0x00005a0008167a11 */ /* 0x000fe200078810ff */
[----:B------:R-:W-:Y:S01]  /*0840*/  IMAD.WIDE R16, R28, R17, c[0x0][0x160] ;  /* 0x000058001c107625 */ /* 0x000fe200078e0211 */
[----:B------:R-:W-:Y:S01]  /*0850*/  LOP3.LUT R13, R3, UR4, RZ, 0xfc, !PT ;  /* 0x00000004030d7c12 */ /* 0x000fe2000f8efcff */
[----:B------:R-:W-:Y:S01]  /*0860*/  CS2R R10, SRZ ;  /* 0x00000000000a7805 */ /* 0x000fe2000001ff00 */
[----:B------:R-:W-:-:S02]  /*0870*/  LEA.HI.X R23, R8, c[0x0][0x16c], R9, 0x2, P4 ;  /* 0x00005b0008177a11 */ /* 0x000fc400020f1409 */
[----:B------:R-:W-:Y:S01]  /*0880*/  MOV R29, 0x4 ;  /* 0x00000004001d7802 */ /* 0x000fe20000000f00 */
[----:B------:R-:W-:Y:S01]  /*0890*/  CS2R R8, SRZ ;  /* 0x0000000000087805 */ /* 0x000fe2000001ff00 */
[----:B------:R-:W-:Y:S01]  /*08a0*/  IMAD R20, R0, 0x900, R13 ;  /* 0x0000090000147824 */ /* 0x000fe200078e020d */
[----:B------:R0:W2:Y:S01]  /*08b0*/  @!P3 LDG.E.EL.128 R4, [R16.64] ;  /* 0x000000061004b981 */ /* 0x0000a2000c2e1d00 */
[----:B------:R-:W-:Y:S01]  /*08c0*/  CS2R R12, SRZ ;  /* 0x00000000000c7805 */ /* 0x000fe2000001ff00 */
[----:B------:R-:W-:Y:S01]  /*08d0*/  CS2R R14, SRZ ;  /* 0x00000000000e7805 */ /* 0x000fe2000001ff00 */
[-C--:B------:R-:W-:Y:S01]  /*08e0*/  IMAD.WIDE R20, R20, R29.reuse, c[0x0][0x170] ;  /* 0x00005c0014147625 */ /* 0x080fe200078e021d */
[----:B------:R1:W3:Y:S04]  /*08f0*/  @!P3 LDG.E.EL.128 R8, [R22.64+0x10] ;  /* 0x000010061608b981 */ /* 0x0002e8000c2e1d00 */
[----:B------:R3:W4:Y:S01]  /*0900*/  @!P3 LDG.E.EL.128 R12, [R20.64] ;  /* 0x00000006140cb981 */ /* 0x000722000c2e1d00 */
[----:B------:R-:W-:Y:S01]  /*0910*/  CS2R R18, SRZ ;  /* 0x0000000000127805 */ /* 0x000fe2000001ff00 */
[----:B0-----:R-:W-:Y:S01]  /*0920*/  CS2R R16, SRZ ;  /* 0x0000000000107805 */ /* 0x001fe2000001ff00 */
[----:B------:R-:W-:Y:S01]  /*0930*/  IMAD.WIDE.U32 R34, R34, R29, c[0x0][0x168] ;  /* 0x00005a0022227625 */ /* 0x000fe200078e001d */
[----:B-1----:R-:W-:-:S03]  /*0940*/  CS2R R22, SRZ ;  /* 0x0000000000167805 */ /* 0x002fc6000001ff00 */
[----:B------:R-:W-:Y:S01]  /*0950*/  IMAD.WIDE R28, R28, R29, c[0x0][0x170] ;  /* 0x00005c001c1c7625 */ /* 0x000fe200078e021d */
[----:B------:R0:W5:Y:S01]  /*0960*/  @!P3 LDG.E.EL.128 R16, [R34.64] ;  /* 0x000000062210b981 */ /* 0x000162000c2e1d00 */
[----:B--2---:R-:W-:-:S04]  /*0970*/  SEL R6, R6, RZ, !P3 ;  /* 0x000000ff06067207 */ /* 0x004fc80005800000 */
[----:B------:R-:W-:Y:S02]  /*0980*/  SHF.L.U32 R37, R6, 0x10, RZ ;  /* 0x0000001006257819 */ /* 0x000fe400000006ff */
[----:B---3--:R-:W-:Y:S02]  /*0990*/  SEL R20, R8, RZ, !P3 ;  /* 0x000000ff08147207 */ /* 0x008fe40005800000 */
[----:B----4-:R-:W-:Y:S01]  /*09a0*/  SEL R8, R12, RZ, !P3 ;  /* 0x000000ff0c087207 */ /* 0x010fe20005800000 */
[----:B------:R-:W-:Y:S02]  /*09b0*/  FMUL R21, R37, R2 ;  /* 0x0000000225157220 */ /* 0x000fe40000400000 */
[----:B------:R-:W-:-:S04]  /*09c0*/  FADD R12, R20, 1 ;  /* 0x3f800000140c7421 */ /* 0x000fc80000000000 */
[----:B------:R-:W-:Y:S02]  /*09d0*/  FFMA R8, R21, R12, R8 ;  /* 0x0000000c15087223 */ /* 0x000fe40000000008 */
[----:B------:R-:W-:-:S06]  /*09e0*/  CS2R R20, SRZ ;  /* 0x0000000000147805 */ /* 0x000fcc000001ff00 */
[----:B------:R-:W2:Y:S01]  /*09f0*/  @!P3 LDG.E.EL.128 R20, [R28.64] ;  /* 0x000000061c14b981 */ /* 0x000ea2000c2e1d00 */
[----:B------:R-:W-:Y:S02]  /*0a00*/  SEL R7, R7, RZ, !P3 ;  /* 0x000000ff07077207 */ /* 0x000fe40005800000 */
[----:B------:R-:W-:Y:S02]  /*0a10*/  SEL R10, R10, RZ, !P3 ;  /* 0x000000ff0a0a7207 */ /* 0x000fe40005800000 */
[C---:B0-----:R-:W-:Y:S02]  /*0a20*/  SHF.L.U32 R35, R7.reuse, 0x10, RZ ;  /* 0x0000001007237819 */ /* 0x041fe400000006ff */
[----:B------:R-:W-:Y:S01]  /*0a30*/  PRMT R7, R7, 0x7632, R7 ;  /* 0x0000763207077816 */ /* 0x000fe20000000007 */
[----:B------:R-:W-:Y:S01]  /*0a40*/  FADD R10, R10, 1 ;  /* 0x3f8000000a0a7421 */ /* 0x000fe20000000000 */
[----:B------:R-:W-:Y:S01]  /*0a50*/  SEL R14, R14, RZ, !P3 ;  /* 0x000000ff0e0e7207 */ /* 0x000fe20005800000 */
[----:B------:R-:W-:Y:S01]  /*0a60*/  FMUL R35, R35, R2 ;  /* 0x0000000223237220 */ /* 0x000fe20000400000 */
[----:B------:R-:W-:-:S02]  /*0a70*/  SEL R11, R11, RZ, !P3 ;  /* 0x000000ff0b0b7207 */ /* 0x000fc40005800000 */
[----:B------:R-:W-:Y:S01]  /*0a80*/  SHF.L.U32 R37, R7, 0x10, RZ ;  /* 0x0000001007257819 */ /* 0x000fe200000006ff */
[----:B------:R-:W-:Y:S01]  /*0a90*/  FFMA R7, R35, R10, R14 ;  /* 0x0000000a23077223 */ /* 0x000fe2000000000e */
[----:B------:R-:W-:Y:S01]  /*0aa0*/  SEL R15, R15, RZ, !P3 ;  /* 0x000000ff0f0f7207 */ /* 0x000fe20005800000 */
[----:B------:R-:W-:Y:S01]  /*0ab0*/  FADD R11, R11, 1 ;  /* 0x3f8000000b0b7421 */ /* 0x000fe20000000000 */
[----:B------:R-:W-:Y:S01]  /*0ac0*/  PRMT R6, R6, 0x7632, R6 ;  /* 0x0000763206067816 */ /* 0x000fe20000000006 */
[----:B------:R-:W-:Y:S01]  /*0ad0*/  FMUL R10, R37, R2 ;  /* 0x00000002250a7220 */ /* 0x000fe20000400000 */
[----:B------:R-:W-:Y:S01]  /*0ae0*/  FMUL R7, R7, R7 ;  /* 0x0000000707077220 */ /* 0x000fe20000400000 */
[----:B------:R-:W-:Y:S02]  /*0af0*/  SEL R9, R9, RZ, !P3 ;  /* 0x000000ff09097207 */ /* 0x000fe40005800000 */
[----:B------:R-:W-:Y:S01]  /*0b00*/  FFMA R10, R10, R11, R15 ;  /* 0x0000000b0a0a7223 */ /* 0x000fe2000000000f */
[----:B------:R-:W-:Y:S01]  /*0b10*/  SHF.L.U32 R11, R6, 0x10, RZ ;  /* 0x00000010060b7819 */ /* 0x000fe200000006ff */
[----:B------:R-:W-:-:S02]  /*0b20*/  FMUL R6, R8, R8 ;  /* 0x0000000808067220 */ /* 0x000fc40000400000 */
[----:B------:R-:W-:Y:S01]  /*0b30*/  FMUL R10, R10, R10 ;  /* 0x0000000a0a0a7220 */ /* 0x000fe20000400000 */
[----:B------:R-:W-:Y:S01]  /*0b40*/  SEL R13, R13, RZ, !P3 ;  /* 0x000000ff0d0d7207 */ /* 0x000fe20005800000 */
[----:B------:R-:W-:Y:S01]  /*0b50*/  FADD R9, R9, 1 ;  /* 0x3f80000009097421 */ /* 0x000fe20000000000 */
[----:B------:R-:W-:Y:S01]  /*0b60*/  FSEL R7, R7, -RZ, !P3 ;  /* 0x800000ff07077208 */ /* 0x000fe20005800000 */
[----:B------:R-:W-:Y:S01]  /*0b70*/  FMUL R8, R11, R2 ;  /* 0x000000020b087220 */ /* 0x000fe20000400000 */
[----:B------:R-:W-:Y:S02]  /*0b80*/  FSEL R12, R6, -RZ, !P3 ;  /* 0x800000ff060c7208 */ /* 0x000fe40005800000 */
[----:B------:R-:W-:Y:S02]  /*0b90*/  SEL R4, R4, RZ, !P3 ;  /* 0x000000ff04047207 */ /* 0x000fe40005800000 */
[----:B------:R-:W-:Y:S02]  /*0ba0*/  SEL R6, R5, RZ, !P3 ;  /* 0x000000ff05067207 */ /* 0x000fe40005800000 */
[----:B------:R-:W-:Y:S01]  /*0bb0*/  FSEL R10, R10, -RZ, !P3 ;  /* 0x800000ff0a0a7208 */ /* 0x000fe20005800000 */
[----:B------:R-:W-:Y:S01]  /*0bc0*/  FFMA R5, R8, R9, R13 ;  /* 0x0000000908057223 */ /* 0x000fe2000000000d */
[----:B------:R-:W-:Y:S01]  /*0bd0*/  FADD R36, R7, R36 ;  /* 0x0000002407247221 */ /* 0x000fe20000000000 */
[----:B------:R-:W-:-:S02]  /*0be0*/  PRMT R7, R4, 0x7632, R7 ;  /* 0x0000763204077816 */ /* 0x000fc40000000007 */
[----:B------:R-:W-:Y:S01]  /*0bf0*/  PRMT R9, R6, 0x7632, R9 ;  /* 0x0000763206097816 */ /* 0x000fe20000000009 */
[----:B------:R-:W-:Y:S01]  /*0c00*/  FADD R27, R10, R27 ;  /* 0x0000001b0a1b7221 */ /* 0x000fe20000000000 */
[----:B-----5:R-:W-:Y:S02]  /*0c10*/  SEL R16, R16, RZ, !P3 ;  /* 0x000000ff10107207 */ /* 0x020fe40005800000 */
[----:B------:R-:W-:Y:S01]  /*0c20*/  SEL R11, R17, RZ, !P3 ;  /* 0x000000ff110b7207 */ /* 0x000fe20005800000 */
[----:B------:R-:W-:Y:S01]  /*0c30*/  IMAD.U32 R17, R6, 0x10000, RZ ;  /* 0x0001000006117824 */ /* 0x000fe200078e00ff */
[----:B------:R-:W-:Y:S02]  /*0c40*/  SEL R10, R18, RZ, !P3 ;  /* 0x000000ff120a7207 */ /* 0x000fe40005800000 */
[----:B------:R-:W-:Y:S02]  /*0c50*/  SEL R8, R19, RZ, !P3 ;  /* 0x000000ff13087207 */ /* 0x000fe40005800000 */
[----:B------:R-:W-:-:S02]  /*0c60*/  SHF.L.U32 R13, R4, 0x10, RZ ;  /* 0x00000010040d7819 */ /* 0x000fc400000006ff */
[----:B------:R-:W-:Y:S02]  /*0c70*/  SHF.L.U32 R15, R7, 0x10, RZ ;  /* 0x00000010070f7819 */ /* 0x000fe400000006ff */
[----:B------:R-:W-:Y:S01]  /*0c80*/  SHF.L.U32 R19, R9, 0x10, RZ ;  /* 0x0000001009137819 */ /* 0x000fe200000006ff */
[----:B------:R-:W-:Y:S01]  /*0c90*/  FADD R10, R10, 1 ;  /* 0x3f8000000a0a7421 */ /* 0x000fe20000000000 */
[----:B------:R-:W-:Y:S01]  /*0ca0*/  FADD R16, R16, 1 ;  /* 0x3f80000010107421 */ /* 0x000fe20000000000 */
[-C--:B------:R-:W-:Y:S01]  /*0cb0*/  FMUL R9, R13, R2.reuse ;  /* 0x000000020d097220 */ /* 0x080fe20000400000 */
[-C--:B------:R-:W-:Y:S01]  /*0cc0*/  FMUL R7, R17, R2.reuse ;  /* 0x0000000211077220 */ /* 0x080fe20000400000 */
[----:B------:R-:W-:Y:S01]  /*0cd0*/  FADD R8, R8, 1 ;  /* 0x3f80000008087421 */ /* 0x000fe20000000000 */
[----:B------:R-:W-:Y:S01]  /*0ce0*/  FADD R11, R11, 1 ;  /* 0x3f8000000b0b7421 */ /* 0x000fe20000000000 */
[-C--:B------:R-:W-:Y:S01]  /*0cf0*/  FMUL R6, R15, R2.reuse ;  /* 0x000000020f067220 */ /* 0x080fe20000400000 */
[----:B------:R-:W-:Y:S01]  /*0d00*/  FMUL R4, R19, R2 ;  /* 0x0000000213047220 */ /* 0x000fe20000400000 */
[----:B------:R-:W-:Y:S01]  /*0d10*/  PLOP3.LUT P4, PT, PT, PT, UP0, 0x80, 0x0 ;  /* 0x000000000000781c */ /* 0x000fe20003f8f008 */
[----:B------:R-:W-:Y:S01]  /*0d20*/  FMUL R5, R5, R5 ;  /* 0x0000000505057220 */ /* 0x000fe20000400000 */
[----:B------:R-:W-:-:S02]  /*0d30*/  UPLOP3.LUT UP0, UPT, UPT, UPT, UPT, 0x40, 0x0 ;  /* 0x000000000000789c */ /* 0x000fc40003f0e870 */
[----:B------:R-:W-:Y:S02]  /*0d40*/  UMOV UR4, 0x800 ;  /* 0x0000080000047882 */ /* 0x000fe40000000000 */
[----:B------:R-:W-:Y:S01]  /*0d50*/  FSEL R5, R5, -RZ, !P3 ;  /* 0x800000ff05057208 */ /* 0x000fe20005800000 */
[----:B------:R-:W-:-:S04]  /*0d60*/  FADD R31, R12, R31 ;  /* 0x0000001f0c1f7221 */ /* 0x000fc80000000000 */
[----:B------:R-:W-:Y:S01]  /*0d70*/  FADD R32, R5, R32 ;  /* 0x0000002005207221 */ /* 0x000fe20000000000 */
[----:B--2---:R-:W-:Y:S02]  /*0d80*/  SEL R20, R20, RZ, !P3 ;  /* 0x000000ff14147207 */ /* 0x004fe40005800000 */
[----:B------:R-:W-:Y:S02]  /*0d90*/  SEL R22, R22, RZ, !P3 ;  /* 0x000000ff16167207 */ /* 0x000fe40005800000 */
[----:B------:R-:W-:Y:S02]  /*0da0*/  SEL R21, R21, RZ, !P3 ;  /* 0x000000ff15157207 */ /* 0x000fe40005800000 */
[----:B------:R-:W-:Y:S01]  /*0db0*/  SEL R23, R23, RZ, !P3 ;  /* 0x000000ff17177207 */ /* 0x000fe20005800000 */
[----:B------:R-:W-:Y:S01]  /*0dc0*/  FFMA R9, R9, R16, R20 ;  /* 0x0000001009097223 */ /* 0x000fe20000000014 */
[----:B------:R-:W-:Y:S01]  /*0dd0*/  FFMA R7, R7, R10, R22 ;  /* 0x0000000a07077223 */ /* 0x000fe20000000016 */
[----:B------:R-:W-:-:S02]  /*0de0*/  FFMA R6, R6, R11, R21 ;  /* 0x0000000b06067223 */ /* 0x000fc40000000015 */
[----:B------:R-:W-:Y:S01]  /*0df0*/  FFMA R4, R4, R8, R23 ;  /* 0x0000000804047223 */ /* 0x000fe20000000017 */
[----:B------:R-:W-:Y:S01]  /*0e00*/  FMUL R7, R7, R7 ;  /* 0x0000000707077220 */ /* 0x000fe20000400000 */
[----:B------:R-:W-:Y:S01]  /*0e10*/  FMUL R9, R9, R9 ;  /* 0x0000000909097220 */ /* 0x000fe20000400000 */
[----:B------:R-:W-:Y:S01]  /*0e20*/  FMUL R6, R6, R6 ;  /* 0x0000000606067220 */ /* 0x000fe20000400000 */
[----:B------:R-:W-:Y:S02]  /*0e30*/  FMUL R4, R4, R4 ;  /* 0x0000000404047220 */ /* 0x000fe40000400000 */
[----:B------:R-:W-:Y:S02]  /*0e40*/  FSEL R11, R7, -RZ, !P3 ;  /* 0x800000ff070b7208 */ /* 0x000fe40005800000 */
[----:B------:R-:W-:Y:S02]  /*0e50*/  FSEL R8, R9, -RZ, !P3 ;  /* 0x800000ff09087208 */ /* 0x000fe40005800000 */
[----:B------:R-:W-:-:S02]  /*0e60*/  FSEL R9, R4, -RZ, !P3 ;  /* 0x800000ff04097208 */ /* 0x000fc40005800000 */
[----:B------:R-:W-:Y:S01]  /*0e70*/  FSEL R7, R6, -RZ, !P3 ;  /* 0x800000ff06077208 */ /* 0x000fe20005800000 */
[----:B------:R-:W-:Y:S01]  /*0e80*/  FADD R30, R11, R30 ;  /* 0x0000001e0b1e7221 */ /* 0x000fe20000000000 */
[----:B------:R-:W-:Y:S01]  /*0e90*/  FADD R25, R8, R25 ;  /* 0x0000001908197221 */ /* 0x000fe20000000000 */
[----:B------:R-:W-:Y:S02]  /*0ea0*/  FADD R24, R9, R24 ;  /* 0x0000001809187221 */ /* 0x000fe40000000000 */
[----:B------:R-:W-:Y:S01]  /*0eb0*/  FADD R26, R7, R26 ;  /* 0x0000001a071a7221 */ /* 0x000fe20000000000 */
[----:B------:R-:W-:Y:S05]  /*0ec0*/  @P4 BRA `(.L_x_0) ;  /* 0xfffff8e000004947 */ /* 0x000fea000383ffff */
[----:B------:R-:W-:Y:S01]  /*0ed0*/  FADD R25, R25, R26 ;  /* 0x0000001a19197221 */ /* 0x000fe20000000000 */
[----:B------:R-:W0:Y:S01]  /*0ee0*/  S2R R10, SR_TID.X ;  /* 0x00000000000a7919 */ /* 0x000e220000002100 */
[----:B------:R-:W-:Y:S02]  /*0ef0*/  UPLOP3.LUT UP0, UPT, UPT, UPT, UPT, 0x80, 0x0 ;  /* 0x000000000000789c */ /* 0x000fe40003f0f070 */
[----:B------:R-:W-:Y:S01]  /*0f00*/  FADD R25, R30, R25 ;  /* 0x000000191e197221 */ /* 0x000fe20000000000 */
[----:B------:R-:W-:Y:S06]  /*0f10*/  BAR.SYNC 0x0 ;  /* 0x0000000000007b1d */ /* 0x000fec0000000000 */
[----:B------:R-:W-:Y:S01]  /*0f20*/  FADD R24, R24, R25 ;  /* 0x0000001918187221 */ /* 0x000fe20000000000 */
[----:B------:R-:W-:-:S03]  /*0f30*/  UMOV UR4, URZ ;  /* 0x0000003f00047c82 */ /* 0x000fc60008000000 */
[----:B------:R-:W-:-:S04]  /*0f40*/  FADD R31, R31, R24 ;  /* 0x000000181f1f7221 */ /* 0x000fc80000000000 */
[----:B------:R-:W-:-:S04]  /*0f50*/  FADD R31, R32, R31 ;  /* 0x0000001f201f7221 */ /* 0x000fc80000000000 */
[----:B------:R-:W-:Y:S01]  /*0f60*/  FADD R36, R36, R31 ;  /* 0x0000001f24247221 */ /* 0x000fe20000000000 */
[----:B0-----:R-:W-:-:S03]  /*0f70*/  SHF.R.U32.HI R11, RZ, 0x3, R10 ;  /* 0x00000003ff0b7819 */ /* 0x001fc6000001160a */
[----:B------:R-:W-:Y:S01]  /*0f80*/  FADD R36, R27, R36 ;  /* 0x000000241b247221 */ /* 0x000fe20000000000 */
[----:B------:R-:W-:-:S04]  /*0f90*/  LOP3.LUT R12, R11, 0x1c, RZ, 0xc0, !PT ;  /* 0x0000001c0b0c7812 */ /* 0x000fc800078ec0ff */
        /* <DEDUP_REMOVED lines=19> */
[----:B0-----:R-:W-:-:S05]  /*10d0*/  FADD R7, R4, R7 ;  /* 0x0000000704077221 */ /* 0x001fca0000000000 */
[----:B------:R-:W-:Y:S04]  /*10e0*/  @P0 STS [R10.X4], R7 ;  /* 0x000000070a000388 */ /* 0x000fe80000004800 */
[----:B------:R-:W-:Y:S06]  /*10f0*/  BAR.SYNC 0x0 ;  /* 0x0000000000007b1d */ /* 0x000fec0000000000 */
[----:B------:R-:W0:Y:S02]  /*1100*/  LDS R6, [RZ] ;  /* 0x00000000ff067984 */ /* 0x000e240000000800 */
[----:B0-----:R-:W-:-:S04]  /*1110*/  FFMA R6, R6, R9, 9.9999997473787516356e-06 ;  /* 0x3727c5ac06067423 */ /* 0x001fc80000000009 */
[----:B------:R0:W1:Y:S03]  /*1120*/  MUFU.RSQ R32, R6 ;  /* 0x0000000600207308 */ /* 0x0000660000001400 */
.L_x_1:
[----:B------:R-:W-:Y:S01]  /*1130*/  LOP3.LUT R28, R33, UR4, RZ, 0xfc, !PT ;  /* 0x00000004211c7c12 */ /* 0x000fe2000f8efcff */
[----:B0-----:R-:W-:Y:S01]  /*1140*/  CS2R R4, SRZ ;  /* 0x0000000000047805 */ /* 0x001fe2000001ff00 */
[----:B------:R-:W-:Y:S01]  /*1150*/  MOV R35, 0x2 ;  /* 0x0000000200237802 */ /* 0x000fe20000000f00 */
[----:B0-----:R-:W-:Y:S01]  /*1160*/  CS2R R6, SRZ ;  /* 0x0000000000067805 */ /* 0x001fe2000001ff00 */
[----:B------:R-:W-:Y:S01]  /*1170*/  ISETP.GE.U32.AND P1, PT, R28, 0x900, PT ;  /* 0x000009001c00780c */ /* 0x000fe20003f26070 */
[----:B------:R-:W-:Y:S01]  /*1180*/  IMAD R34, R0, 0x900, R28 ;  /* 0x0000090000227824 */ /* 0x000fe200078e021c */
[----:B------:R-:W-:Y:S01]  /*1190*/  MOV R29, 0x4 ;  /* 0x00000004001d7802 */ /* 0x000fe20000000f00 */
[----:B------:R-:W-:Y:S02]  /*11a0*/  CS2R R8, SRZ ;  /* 0x0000000000087805 */ /* 0x000fe4000001ff00 */
[----:B------:R-:W-:Y:S01]  /*11b0*/  IMAD.WIDE R16, R34, R35, c[0x0][0x160] ;  /* 0x0000580022107625 */ /* 0x000fe200078e0223 */
[----:B------:R-:W-:-:S03]  /*11c0*/  CS2R R10, SRZ ;  /* 0x00000000000a7805 */ /* 0x000fc6000001ff00 */
[-C--:B------:R-:W-:Y:S01]  /*11d0*/  IMAD.WIDE.U32 R22, R28, R29.reuse, c[0x0][0x168] ;  /* 0x00005a001c167625 */ /* 0x080fe200078e001d */
[----:B------:R-:W-:Y:S01]  /*11e0*/  CS2R R12, SRZ ;  /* 0x00000000000c7805 */ /* 0x000fe2000001ff00 */
[----:B------:R-:W-:Y:S02]  /*11f0*/  CS2R R14, SRZ ;  /* 0x00000000000e7805 */ /* 0x000fe4000001ff00 */
[----:B------:R0:W2:Y:S01]  /*1200*/  @!P1 LDG.E.EF.128 R4, [R16.64] ;  /* 0x0000000610049981 */ /* 0x0000a2000c0e1d00 */
[----:B------:R-:W-:-:S03]  /*1210*/  IMAD.WIDE R24, R34, R29, c[0x0][0x170] ;  /* 0x00005c0022187625 */ /* 0x000fc600078e021d */
[----:B------:R-:W3:Y:S04]  /*1220*/  @!P1 LDG.E.EL.128 R8, [R22.64] ;  /* 0x0000000616089981 */ /* 0x000ee8000c2e1d00 */
[----:B------:R4:W5:Y:S01]  /*1230*/  @!P1 LDG.E.EF.128 R12, [R24.64] ;  /* 0x00000006180c9981 */ /* 0x000962000c0e1d00 */
[----:B------:R-:W-:Y:S01]  /*1240*/  LOP3.LUT R21, R3, UR4, RZ, 0xfc, !PT ;  /* 0x0000000403157c12 */ /* 0x000fe2000f8efcff */
[----:B0-----:R-:W-:Y:S01]  /*1250*/  CS2R R16, SRZ ;  /* 0x0000000000107805 */ /* 0x001fe2000001ff00 */
[----:B------:R-:W-:Y:S01]  /*1260*/  IADD3 R20, P0, R33, UR4, RZ ;  /* 0x0000000421147c10 */ /* 0x000fe2000ff1e0ff */
[----:B------:R-:W-:Y:S01]  /*1270*/  CS2R R18, SRZ ;  /* 0x0000000000127805 */ /* 0x000fe2000001ff00 */
[----:B--2---:R-:W-:Y:S01]  /*1280*/  SEL R36, R4, RZ, !P1 ;  /* 0x000000ff04247207 */ /* 0x004fe20004800000 */
[----:B------:R-:W-:Y:S01]  /*1290*/  IMAD R4, R0, 0x900, R21 ;  /* 0x0000090000047824 */ /* 0x000fe200078e0215 */
[----:B------:R-:W-:-:S02]  /*12a0*/  IADD3.X R21, RZ, RZ, RZ, P0, !PT ;  /* 0x000000ffff157210 */ /* 0x000fc400007fe4ff */
[----:B---3--:R-:W-:Y:S01]  /*12b0*/  SEL R8, R8, RZ, !P1 ;  /* 0x000000ff08087207 */ /* 0x008fe20004800000 */
[----:B----4-:R-:W-:Y:S01]  /*12c0*/  IMAD.WIDE R24, R4, R29, c[0x0][0x170] ;  /* 0x00005c0004187625 */ /* 0x010fe200078e021d */
[----:B------:R-:W-:Y:S02]  /*12d0*/  SHF.L.U32 R37, R36, 0x10, RZ ;  /* 0x0000001024257819 */ /* 0x000fe400000006ff */
[----:B-----5:R-:W-:Y:S01]  /*12e0*/  SEL R22, R12, RZ, !P1 ;  /* 0x000000ff0c167207 */ /* 0x020fe20004800000 */
[----:B------:R-:W-:Y:S01]  /*12f0*/  FADD R8, R8, 1 ;  /* 0x3f80000008087421 */ /* 0x000fe20000000000 */
[----:B------:R-:W-:Y:S01]  /*1300*/  IMAD.SHL.U32 R4, R20, 0x4, RZ ;  /* 0x0000000414047824 */ /* 0x000fe200078e00ff */
[----:B------:R-:W-:Y:S01]  /*1310*/  FMUL R37, R2, R37 ;  /* 0x0000002502257220 */ /* 0x000fe20000400000 */
[----:B------:R-:W-:Y:S01]  /*1320*/  SHF.L.U64.HI R12, R20, 0x2, R21 ;  /* 0x00000002140c7819 */ /* 0x000fe20000010215 */
[----:B------:R0:W2:Y:S02]  /*1330*/  @!P1 LDG.E.EF.128 R16, [R24.64] ;  /* 0x0000000618109981 */ /* 0x0000a4000c0e1d00 */
[----:B------:R-:W-:Y:S01]  /*1340*/  FFMA R37, R37, R8, R22 ;  /* 0x0000000825257223 */ /* 0x000fe20000000016 */
[----:B------:R-:W-:-:S02]  /*1350*/  SEL R8, R5, RZ, !P1 ;  /* 0x000000ff05087207 */ /* 0x000fc40004800000 */
[----:B------:R-:W-:Y:S01]  /*1360*/  IADD3 R26, P0, R4, c[0x0][0x168], RZ ;  /* 0x00005a00041a7a10 */ /* 0x000fe20007f1e0ff */
[----:B------:R-:W-:Y:S01]  /*1370*/  CS2R R20, SRZ ;  /* 0x0000000000147805 */ /* 0x000fe2000001ff00 */
[----:B------:R-:W-:Y:S01]  /*1380*/  SEL R5, R10, RZ, !P1 ;  /* 0x000000ff0a057207 */ /* 0x000fe20004800000 */
[----:B------:R-:W-:Y:S01]  /*1390*/  CS2R R22, SRZ ;  /* 0x0000000000167805 */ /* 0x000fe2000001ff00 */
[----:B------:R-:W-:Y:S02]  /*13a0*/  SHF.L.U32 R31, R8, 0x10, RZ ;  /* 0x00000010081f7819 */ /* 0x000fe400000006ff */
[----:B------:R-:W-:Y:S01]  /*13b0*/  IADD3.X R27, R12, c[0x0][0x16c], RZ, P0, !PT ;  /* 0x00005b000c1b7a10 */ /* 0x000fe200007fe4ff */
[----:B------:R-:W-:Y:S01]  /*13c0*/  FADD R5, R5, 1 ;  /* 0x3f80000005057421 */ /* 0x000fe20000000000 */
[----:B0-----:R-:W-:Y:S01]  /*13d0*/  SEL R25, R14, RZ, !P1 ;  /* 0x000000ff0e197207 */ /* 0x001fe20004800000 */
[----:B------:R-:W-:Y:S01]  /*13e0*/  FMUL R10, R2, R31 ;  /* 0x0000001f020a7220 */ /* 0x000fe20000400000 */
[----:B------:R-:W-:Y:S01]  /*13f0*/  IADD3 R4, P0, R4, c[0x0][0x178], RZ ;  /* 0x00005e0004047a10 */ /* 0x000fe20007f1e0ff */
[----:B------:R0:W3:Y:S02]  /*1400*/  @!P1 LDG.E.EL.128 R20, [R26.64+0x10] ;  /* 0x000010061a149981 */ /* 0x0000e4000c2e1d00 */
[----:B------:R-:W-:Y:S01]  /*1410*/  FFMA R10, R10, R5, R25 ;  /* 0x000000050a0a7223 */ /* 0x000fe20000000019 */
[----:B------:R-:W-:Y:S01]  /*1420*/  IADD3.X R5, R12, c[0x0][0x17c], RZ, P0, !PT ;  /* 0x00005f000c057a10 */ /* 0x000fe200007fe4ff */
[----:B------:R-:W-:Y:S01]  /*1430*/  CS2R R24, SRZ ;  /* 0x0000000000187805 */ /* 0x000fe2000001ff00 */
[----:B0-----:R-:W-:Y:S01]  /*1440*/  CS2R R26, SRZ ;  /* 0x00000000001a7805 */ /* 0x001fe2000001ff00 */
[----:B------:R-:W-:-:S05]  /*1450*/  CS2R R30, SRZ ;  /* 0x00000000001e7805 */ /* 0x000fca000001ff00 */
[----:B------:R0:W4:Y:S02]  /*1460*/  @!P1 LDG.E.EL.128 R24, [R4.64+0x10] ;  /* 0x0000100604189981 */ /* 0x000124000c2e1d00 */
[----:B0-----:R-:W-:Y:S02]  /*1470*/  IMAD.WIDE.U32 R4, R28, R29, c[0x0][0x178] ;  /* 0x00005e001c047625 */ /* 0x001fe400078e001d */
[----:B------:R-:W-:-:S06]  /*1480*/  CS2R R28, SRZ ;  /* 0x00000000001c7805 */ /* 0x000fcc000001ff00 */
[----:B------:R0:W5:Y:S01]  /*1490*/  @!P1 LDG.E.EL.128 R28, [R4.64] ;  /* 0x00000006041c9981 */ /* 0x000162000c2e1d00 */
[----:B------:R-:W-:Y:S02]  /*14a0*/  PRMT R36, R36, 0x7632, R36 ;  /* 0x0000763224247816 */ /* 0x000fe40000000024 */
[----:B------:R-:W-:Y:S02]  /*14b0*/  SEL R12, R9, RZ, !P1 ;  /* 0x000000ff090c7207 */ /* 0x000fe40004800000 */
[----:B------:R-:W-:Y:S02]  /*14c0*/  SHF.L.U32 R9, R36, 0x10, RZ ;  /* 0x0000001024097819 */ /* 0x000fe400000006ff */
[----:B------:R-:W-:Y:S01]  /*14d0*/  SEL R14, R13, RZ, !P1 ;  /* 0x000000ff0d0e7207 */ /* 0x000fe20004800000 */
[----:B------:R-:W-:Y:S02]  /*14e0*/  FADD R12, R12, 1 ;  /* 0x3f8000000c0c7421 */ /* 0x000fe40000000000 */
[----:B------:R-:W-:Y:S01]  /*14f0*/  FMUL R9, R2, R9 ;  /* 0x0000000902097220 */ /* 0x000fe20000400000 */
[----:B------:R-:W-:-:S03]  /*1500*/  PRMT R8, R8, 0x7632, R8 ;  /* 0x0000763208087816 */ /* 0x000fc60000000008 */
[----:B------:R-:W-:Y:S01]  /*1510*/  FFMA R9, R9, R12, R14 ;  /* 0x0000000c09097223 */ /* 0x000fe2000000000e */
[----:B------:R-:W-:Y:S02]  /*1520*/  SEL R12, R11, RZ, !P1 ;  /* 0x000000ff0b0c7207 */ /* 0x000fe40004800000 */
[----:B------:R-:W-:Y:S02]  /*1530*/  SHF.L.U32 R11, R8, 0x10, RZ ;  /* 0x00000010080b7819 */ /* 0x000fe400000006ff */
[----:B------:R-:W-:Y:S01]  /*1540*/  SEL R8, R15, RZ, !P1 ;  /* 0x000000ff0f087207 */ /* 0x000fe20004800000 */
[----:B0-----:R-:W-:Y:S01]  /*1550*/  FADD R4, R12, 1 ;  /* 0x3f8000000c047421 */ /* 0x001fe20000000000 */
[----:B------:R-:W-:Y:S01]  /*1560*/  SEL R6, R6, RZ, !P1 ;  /* 0x000000ff06067207 */ /* 0x000fe20004800000 */
[----:B------:R-:W-:Y:S01]  /*1570*/  FMUL R5, R2, R11 ;  /* 0x0000000b02057220 */ /* 0x000fe20000400000 */
[----:B------:R-:W-:-:S03]  /*1580*/  SEL R7, R7, RZ, !P1 ;  /* 0x000000ff07077207 */ /* 0x000fc60004800000 */
[----:B------:R-:W-:Y:S01]  /*1590*/  FFMA R5, R5, R4, R8 ;  /* 0x0000000405057223 */ /* 0x000fe20000000008 */
[C---:B------:R-:W-:Y:S02]  /*15a0*/  PRMT R4, R6.reuse, 0x7632, R4 ;  /* 0x0000763206047816 */ /* 0x040fe40000000004 */
[----:B------:R-:W-:Y:S02]  /*15b0*/  SHF.L.U32 R11, R6, 0x10, RZ ;  /* 0x00000010060b7819 */ /* 0x000fe400000006ff */
[----:B------:R-:W-:Y:S02]  /*15c0*/  SHF.L.U32 R13, R4, 0x10, RZ ;  /* 0x00000010040d7819 */ /* 0x000fe400000006ff */
[C---:B------:R-:W-:Y:S01]  /*15d0*/  PRMT R4, R7.reuse, 0x7632, R4 ;  /* 0x0000763207047816 */ /* 0x040fe20000000004 */
[C---:B------:R-:W-:Y:S02]  /*15e0*/  FMUL R11, R2.reuse, R11 ;  /* 0x0000000b020b7220 */ /* 0x040fe40000400000 */
[----:B------:R-:W-:Y:S01]  /*15f0*/  FMUL R6, R2, R13 ;  /* 0x0000000d02067220 */ /* 0x000fe20000400000 */
[----:B------:R-:W-:-:S02]  /*1600*/  SHF.L.U32 R13, R7, 0x10, RZ ;  /* 0x00000010070d7819 */ /* 0x000fc400000006ff */
[----:B------:R-:W-:-:S05]  /*1610*/  SHF.L.U32 R15, R4, 0x10, RZ ;  /* 0x00000010040f7819 */ /* 0x000fca00000006ff */
[----:B------:R-:W-:Y:S01]  /*1620*/  FMUL R4, R2, R15 ;  /* 0x0000000f02047220 */ /* 0x000fe20000400000 */
[C---:B-1----:R-:W-:Y:S01]  /*1630*/  FMUL R37, R32.reuse, R37 ;  /* 0x0000002520257220 */ /* 0x042fe20000400000 */
[C---:B------:R-:W-:Y:S01]  /*1640*/  FMUL R9, R32.reuse, R9 ;  /* 0x0000000920097220 */ /* 0x040fe20000400000 */
[C---:B------:R-:W-:Y:S01]  /*1650*/  FMUL R10, R32.reuse, R10 ;  /* 0x0000000a200a7220 */ /* 0x040fe20000400000 */
[----:B------:R-:W-:Y:S01]  /*1660*/  FMUL R5, R32, R5 ;  /* 0x0000000520057220 */ /* 0x000fe20000400000 */
[----:B------:R-:W-:Y:S01]  /*1670*/  PLOP3.LUT P0, PT, PT, PT, UP0, 0x80, 0x0 ;  /* 0x000000000000781c */ /* 0x000fe20003f0f008 */
[----:B------:R-:W-:Y:S02]  /*1680*/  UPLOP3.LUT UP0, UPT, UPT, UPT, UPT, 0x40, 0x0 ;  /* 0x000000000000789c */ /* 0x000fe40003f0e870 */
[----:B------:R-:W-:Y:S01]  /*1690*/  UMOV UR4, 0x800 ;  /* 0x0000080000047882 */ /* 0x000fe20000000000 */
[----:B--2---:R-:W-:Y:S02]  /*16a0*/  SEL R16, R16, RZ, !P1 ;  /* 0x000000ff10107207 */ /* 0x004fe40004800000 */
[----:B------:R-:W-:-:S02]  /*16b0*/  SEL R17, R17, RZ, !P1 ;  /* 0x000000ff11117207 */ /* 0x000fc40004800000 */
[----:B------:R-:W-:Y:S02]  /*16c0*/  SEL R18, R18, RZ, !P1 ;  /* 0x000000ff12127207 */ /* 0x000fe40004800000 */
[----:B------:R-:W-:Y:S02]  /*16d0*/  SEL R19, R19, RZ, !P1 ;  /* 0x000000ff13137207 */ /* 0x000fe40004800000 */
[----:B---3--:R-:W-:Y:S02]  /*16e0*/  SEL R20, R20, RZ, !P1 ;  /* 0x000000ff14147207 */ /* 0x008fe40004800000 */
[----:B------:R-:W-:Y:S02]  /*16f0*/  SEL R21, R21, RZ, !P1 ;  /* 0x000000ff15157207 */ /* 0x000fe40004800000 */
[----:B------:R-:W-:Y:S01]  /*1700*/  SEL R22, R22, RZ, !P1 ;  /* 0x000000ff16167207 */ /* 0x000fe20004800000 */
[----:B------:R-:W-:Y:S01]  /*1710*/  FADD R20, R20, 1 ;  /* 0x3f80000014147421 */ /* 0x000fe20000000000 */
[----:B------:R-:W-:Y:S01]  /*1720*/  SEL R23, R23, RZ, !P1 ;  /* 0x000000ff17177207 */ /* 0x000fe20004800000 */
[----:B------:R-:W-:-:S02]  /*1730*/  FADD R21, R21, 1 ;  /* 0x3f80000015157421 */ /* 0x000fc40000000000 */
[----:B------:R-:W-:Y:S01]  /*1740*/  FFMA R7, R11, R20, R16 ;  /* 0x000000140b077223 */ /* 0x000fe20000000010 */
[----:B------:R-:W-:Y:S01]  /*1750*/  FMUL R11, R2, R13 ;  /* 0x0000000d020b7220 */ /* 0x000fe20000400000 */
[----:B------:R-:W-:Y:S01]  /*1760*/  FFMA R17, R6, R21, R17 ;  /* 0x0000001506117223 */ /* 0x000fe20000000011 */
[----:B------:R-:W-:Y:S01]  /*1770*/  FADD R22, R22, 1 ;  /* 0x3f80000016167421 */ /* 0x000fe20000000000 */
[----:B------:R-:W-:Y:S01]  /*1780*/  FADD R23, R23, 1 ;  /* 0x3f80000017177421 */ /* 0x000fe20000000000 */
[----:B----4-:R-:W-:Y:S01]  /*1790*/  SEL R25, R25, RZ, !P1 ;  /* 0x000000ff19197207 */ /* 0x010fe20004800000 */
[C---:B------:R-:W-:Y:S01]  /*17a0*/  FMUL R6, R32.reuse, R7 ;  /* 0x0000000720067220 */ /* 0x040fe20000400000 */
[----:B------:R-:W-:Y:S01]  /*17b0*/  FMUL R7, R32, R17 ;  /* 0x0000001120077220 */ /* 0x000fe20000400000 */
[----:B------:R-:W-:Y:S01]  /*17c0*/  SEL R27, R27, RZ, !P1 ;  /* 0x000000ff1b1b7207 */ /* 0x000fe20004800000 */
[----:B------:R-:W-:Y:S01]  /*17d0*/  FFMA R11, R11, R22, R18 ;  /* 0x000000160b0b7223 */ /* 0x000fe20000000012 */
[----:B------:R-:W-:Y:S01]  /*17e0*/  FADD R8, R25, 1 ;  /* 0x3f80000019087421 */ /* 0x000fe20000000000 */
[----:B------:R-:W-:Y:S01]  /*17f0*/  FFMA R19, R4, R23, R19 ;  /* 0x0000001704137223 */ /* 0x000fe20000000013 */
[----:B------:R-:W-:Y:S01]  /*1800*/  SEL R24, R24, RZ, !P1 ;  /* 0x000000ff18187207 */ /* 0x000fe20004800000 */
[----:B------:R-:W-:Y:S01]  /*1810*/  FMUL R4, R32, R11 ;  /* 0x0000000b20047220 */ /* 0x000fe20000400000 */
[----:B------:R-:W-:Y:S01]  /*1820*/  SEL R26, R26, RZ, !P1 ;  /* 0x000000ff1a1a7207 */ /* 0x000fe20004800000 */
[----:B------:R-:W-:Y:S01]  /*1830*/  FMUL R7, R7, R8 ;  /* 0x0000000807077220 */ /* 0x000fe20000400000 */
[----:B------:R-:W-:Y:S01]  /*1840*/  FADD R8, R27, 1 ;  /* 0x3f8000001b087421 */ /* 0x000fe20000000000 */
[----:B------:R-:W-:Y:S01]  /*1850*/  FMUL R19, R32, R19 ;  /* 0x0000001320137220 */ /* 0x000fe20000400000 */
[----:B------:R-:W-:Y:S01]  /*1860*/  FADD R13, R24, 1 ;  /* 0x3f800000180d7421 */ /* 0x000fe20000000000 */
[----:B------:R-:W-:Y:S01]  /*1870*/  FADD R15, R26, 1 ;  /* 0x3f8000001a0f7421 */ /* 0x000fe20000000000 */
[----:B-----5:R-:W-:-:S02]  /*1880*/  SEL R28, R28, RZ, !P1 ;  /* 0x000000ff1c1c7207 */ /* 0x020fc40004800000 */
[----:B------:R-:W-:Y:S02]  /*1890*/  SEL R12, R29, RZ, !P1 ;  /* 0x000000ff1d0c7207 */ /* 0x000fe40004800000 */
[----:B------:R-:W-:Y:S02]  /*18a0*/  SEL R11, R30, RZ, !P1 ;  /* 0x000000ff1e0b7207 */ /* 0x000fe40004800000 */
[----:B------:R-:W-:Y:S01]  /*18b0*/  SEL R14, R31, RZ, !P1 ;  /* 0x000000ff1f0e7207 */ /* 0x000fe20004800000 */
[----:B------:R-:W-:Y:S01]  /*18c0*/  FMUL R19, R19, R8 ;  /* 0x0000000813137220 */ /* 0x000fe20000400000 */
[----:B------:R-:W-:Y:S01]  /*18d0*/  FADD R8, R28, 1 ;  /* 0x3f8000001c087421 */ /* 0x000fe20000000000 */
[----:B------:R-:W-:Y:S01]  /*18e0*/  FADD R12, R12, 1 ;  /* 0x3f8000000c0c7421 */ /* 0x000fe20000000000 */
[----:B------:R-:W-:Y:S01]  /*18f0*/  FADD R11, R11, 1 ;  /* 0x3f8000000b0b7421 */ /* 0x000fe20000000000 */
[----:B------:R-:W-:Y:S01]  /*1900*/  FADD R14, R14, 1 ;  /* 0x3f8000000e0e7421 */ /* 0x000fe20000000000 */
[----:B------:R-:W-:Y:S01]  /*1910*/  FMUL R6, R6, R13 ;  /* 0x0000000d06067220 */ /* 0x000fe20000400000 */
[----:B------:R-:W-:Y:S01]  /*1920*/  FMUL R4, R4, R15 ;  /* 0x0000000f04047220 */ /* 0x000fe20000400000 */
[----:B------:R-:W-:Y:S01]  /*1930*/  FMUL R8, R37, R8 ;  /* 0x0000000825087220 */ /* 0x000fe20000400000 */
[----:B------:R-:W-:Y:S01]  /*1940*/  FMUL R9, R9, R12 ;  /* 0x0000000c09097220 */ /* 0x000fe20000400000 */
[----:B------:R-:W-:Y:S01]  /*1950*/  FMUL R10, R10, R11 ;  /* 0x0000000b0a0a7220 */ /* 0x000fe20000400000 */
[----:B------:R-:W-:Y:S01]  /*1960*/  FMUL R5, R5, R14 ;  /* 0x0000000e05057220 */ /* 0x000fe20000400000 */
[----:B------:R-:W-:-:S02]  /*1970*/  F2FP.BF16.F32.PACK_AB R6, R7, R6 ;  /* 0x000000060706723e */ /* 0x000fc400000010ff */
[----:B------:R-:W-:Y:S02]  /*1980*/  F2FP.BF16.F32.PACK_AB R7, R19, R4 ;  /* 0x000000041307723e */ /* 0x000fe400000010ff */
[----:B------:R-:W-:Y:S01]  /*1990*/  F2FP.BF16.F32.PACK_AB R4, R9, R8 ;  /* 0x000000080904723e */ /* 0x000fe200000010ff */
[----:B------:R-:W-:Y:S01]  /*19a0*/  IMAD.WIDE R8, R34, R35, c[0x0][0x188] ;  /* 0x0000620022087625 */ /* 0x000fe200078e0223 */
[----:B------:R-:W-:-:S03]  /*19b0*/  F2FP.BF16.F32.PACK_AB R5, R5, R10 ;  /* 0x0000000a0505723e */ /* 0x000fc600000010ff */
[----:B------:R-:W-:Y:S02]  /*19c0*/  IMAD.WIDE R34, R34, R35, c[0x0][0x190] ;  /* 0x0000640022227625 */ /* 0x000fe400078e0223 */
[----:B------:R0:W-:Y:S04]  /*19d0*/  @!P1 STG.E.128 [R8.64], R4 ;  /* 0x0000000408009986 */ /* 0x0001e8000c101d06 */
[----:B------:R0:W-:Y:S01]  /*19e0*/  @!P1 STG.E.128 [R34.64], R4 ;  /* 0x0000000422009986 */ /* 0x0001e2000c101d06 */
[----:B------:R-:W-:Y:S05]  /*19f0*/  @P0 BRA `(.L_x_1) ;  /* 0xfffff73000000947 */ /* 0x000fea000383ffff */
[----:B------:R-:W-:Y:S05]  /*1a00*/  EXIT ;  /* 0x000000000000794d */ /* 0x000fea0003800000 */
.L_x_2:
[----:B------:R-:W-:-:S00]  /*1a10*/  BRA `(.L_x_2) ;  /* 0xfffffff000007947 */ /* 0x000fc0000383ffff */
[----:B------:R-:W-:-:S00]  /*1a20*/  NOP ;  /* 0x0000000000007918 */ /* 0x000fc00000000000 */
        /* <DEDUP_REMOVED lines=13> */
.L_x_3:


//--------------------- .nv.global.init           --------------------------
	.section	.nv.global.init,"aw",@progbits
.nv.global.init:
	.type		_$_str,@object
	.size		_$_str,(.L_0 - _$_str)
_$_str:
        /*0000*/ 	.byte	0x5f, 0x5f, 0x43, 0x55, 0x44, 0x41, 0x5f, 0x46, 0x54, 0x5a, 0x00
.L_0:


//--------------------- .nv.shared.triton__0d1d2d3d4d5d6d7de8de --------------------------
	.section	.nv.shared.triton__0d1d2d3d4d5d6d7de8de,"aw",@nobits
	.align	16
